	.headerflags	@"EF_CUDA_TEXMODE_UNIFIED EF_CUDA_64BIT_ADDRESS EF_CUDA_ACCELERATORS EF_CUDA_SM90 EF_CUDA_VIRTUAL_SM(EF_CUDA_SM90)"
	.elftype	@"ET_EXEC"


//--------------------- .nv.info                  --------------------------
	.section	.nv.info,"",@"SHT_CUDA_INFO"
	.align	4


	//----- nvinfo : EIATTR_REGCOUNT
	.align		4
        /*0000*/ 	.byte	0x04, 0x2f
        /*0002*/ 	.short	(.L_1 - .L_0)
	.align		4
.L_0:
        /*0004*/ 	.word	index@(triton_poi_fused_convolution_relu_threshold_backward_70)
        /*0008*/ 	.word	0x0000000e


	//----- nvinfo : EIATTR_MIN_STACK_SIZE
	.align		4
.L_1:
        /*000c*/ 	.byte	0x04, 0x12
        /*000e*/ 	.short	(.L_3 - .L_2)
	.align		4
.L_2:
        /*0010*/ 	.word	index@(triton_poi_fused_convolution_relu_threshold_backward_70)
        /*0014*/ 	.word	0x00000000


	//----- nvinfo : EIATTR_FRAME_SIZE
	.align		4
.L_3:
        /*0018*/ 	.byte	0x04, 0x11
        /*001a*/ 	.short	(.L_5 - .L_4)
	.align		4
.L_4:
        /*001c*/ 	.word	index@(triton_poi_fused_convolution_relu_threshold_backward_70)
        /*0020*/ 	.word	0x00000000


	//----- nvinfo : EIATTR_MIN_STACK_SIZE
	.align		4
.L_5:
        /*0024*/ 	.byte	0x04, 0x12
        /*0026*/ 	.short	(.L_7 - .L_6)
	.align		4
.L_6:
        /*0028*/ 	.word	index@(triton_poi_fused_convolution_relu_threshold_backward_70)
        /*002c*/ 	.word	0x00000000
.L_7:


//--------------------- .nv.info.triton_poi_fused_convolution_relu_threshold_backward_70 --------------------------
	.section	.nv.info.triton_poi_fused_convolution_relu_threshold_backward_70,"",@"SHT_CUDA_INFO"
	.sectionflags	@""
	.align	4


	//----- nvinfo : EIATTR_CUDA_API_VERSION
	.align		4
        /*0000*/ 	.byte	0x04, 0x37
        /*0002*/ 	.short	(.L_9 - .L_8)
.L_8:
        /*0004*/ 	.word	0x0000007c


	//----- nvinfo : EIATTR_KPARAM_INFO
	.align		4
.L_9:
        /*0008*/ 	.byte	0x04, 0x17
        /*000a*/ 	.short	(.L_11 - .L_10)
.L_10:
        /*000c*/ 	.word	0x00000000
        /*0010*/ 	.short	0x0003
        /*0012*/ 	.short	0x0018
        /*0014*/ 	.byte	0x00, 0xf0, 0x11, 0x00


	//----- nvinfo : EIATTR_KPARAM_INFO
	.align		4
.L_11:
        /*0018*/ 	.byte	0x04, 0x17
        /*001a*/ 	.short	(.L_13 - .L_12)
.L_12:
        /*001c*/ 	.word	0x00000000
        /*0020*/ 	.short	0x0002
        /*0022*/ 	.short	0x0010
        /*0024*/ 	.byte	0x00, 0xf4, 0x21, 0x00


	//----- nvinfo : EIATTR_KPARAM_INFO
	.align		4
.L_13:
        /*0028*/ 	.byte	0x04, 0x17
        /*002a*/ 	.short	(.L_15 - .L_14)
.L_14:
        /*002c*/ 	.word	0x00000000
        /*0030*/ 	.short	0x0001
        /*0032*/ 	.short	0x0008
        /*0034*/ 	.byte	0x00, 0xf4, 0x21, 0x00


	//----- nvinfo : EIATTR_KPARAM_INFO
	.align		4
.L_15:
        /*0038*/ 	.byte	0x04, 0x17
        /*003a*/ 	.short	(.L_17 - .L_16)
.L_16:
        /*003c*/ 	.word	0x00000000
        /*0040*/ 	.short	0x0000
        /*0042*/ 	.short	0x0000
        /*0044*/ 	.byte	0x00, 0xf4, 0x21, 0x00


	//----- nvinfo : EIATTR_SPARSE_MMA_MASK
	.align		4
.L_17:
        /*0048*/ 	.byte	0x03, 0x50
        /*004a*/ 	.short	0x0000


	//----- nvinfo : EIATTR_MAXREG_COUNT
	.align		4
        /*004c*/ 	.byte	0x03, 0x1b
        /*004e*/ 	.short	0x00ff


	//----- nvinfo : EIATTR_EXIT_INSTR_OFFSETS
	.align		4
        /*0050*/ 	.byte	0x04, 0x1c
        /*0052*/ 	.short	(.L_19 - .L_18)


	//   ....[0]....
.L_18:
        /*0054*/ 	.word	0x00000220


	//   ....[1]....
        /*0058*/ 	.word	0x00000240


	//----- nvinfo : EIATTR_REQNTID
	.align		4
.L_19:
        /*005c*/ 	.byte	0x04, 0x10
        /*005e*/ 	.short	(.L_21 - .L_20)
.L_20:
        /*0060*/ 	.word	0x00000080
        /*0064*/ 	.word	0x00000001
        /*0068*/ 	.word	0x00000001


	//----- nvinfo : EIATTR_CBANK_PARAM_SIZE
	.align		4
.L_21:
        /*006c*/ 	.byte	0x03, 0x19
        /*006e*/ 	.short	0x001c


	//----- nvinfo : EIATTR_PARAM_CBANK
	.align		4
        /*0070*/ 	.byte	0x04, 0x0a
        /*0072*/ 	.short	(.L_23 - .L_22)
	.align		4
.L_22:
        /*0074*/ 	.word	index@(.nv.constant0.triton_poi_fused_convolution_relu_threshold_backward_70)
        /*0078*/ 	.short	0x0210
        /*007a*/ 	.short	0x001c


	//----- nvinfo : EIATTR_SW_WAR
	.align		4
.L_23:
        /*007c*/ 	.byte	0x04, 0x36
        /*007e*/ 	.short	(.L_25 - .L_24)
.L_24:
        /*0080*/ 	.word	0x00000008
.L_25:


//--------------------- .nv.callgraph             --------------------------
	.section	.nv.callgraph,"",@"SHT_CUDA_CALLGRAPH"
	.align	4
	.sectionentsize	8
	.align		4
        /*0000*/ 	.word	0x00000000
	.align		4
        /*0004*/ 	.word	0xffffffff
	.align		4
        /*0008*/ 	.word	0x00000000
	.align		4
        /*000c*/ 	.word	0xfffffffe
	.align		4
        /*0010*/ 	.word	0x00000000
	.align		4
        /*0014*/ 	.word	0xfffffffd
	.align		4
        /*0018*/ 	.word	0x00000000
	.align		4
        /*001c*/ 	.word	0xfffffffc


//--------------------- .text.triton_poi_fused_convolution_relu_threshold_backward_70 --------------------------
	.section	.text.triton_poi_fused_convolution_relu_threshold_backward_70,"ax",@progbits
	.align	128
        .global         triton_poi_fused_convolution_relu_threshold_backward_70
        .type           triton_poi_fused_convolution_relu_threshold_backward_70,@function
        .size           triton_poi_fused_convolution_relu_threshold_backward_70,(.L_x_1 - triton_poi_fused_convolution_relu_threshold_backward_70)
        .other          triton_poi_fused_convolution_relu_threshold_backward_70,@"STO_CUDA_ENTRY STV_DEFAULT"
triton_poi_fused_convolution_relu_threshold_backward_70:
.text.triton_poi_fused_convolution_relu_threshold_backward_70:
[----:B------:R-:W0:Y:S02]  /*0000*/  LDC R1, c[0x0][0x28] ;  /* 0x00000a00ff017b82 */ /* 0x000e240000000800 */
[----:B------:R-:W1:Y:S01]  /*0010*/  S2R R0, SR_TID.X ;  /* 0x0000000000007919 */ /* 0x000e620000002100 */
[----:B------:R-:W2:Y:S01]  /*0020*/  LDC.64 R4, c[0x0][0x218] ;  /* 0x00008600ff047b82 */ /* 0x000ea20000000a00 */
[----:B------:R-:W-:Y:S01]  /*0030*/  CS2R R10, SRZ ;  /* 0x00000000000a7805 */ /* 0x000fe2000001ff00 */
[----:B------:R-:W-:Y:S01]  /*0040*/  ULDC.64 UR4, c[0x0][0x208] ;  /* 0x0000820000047ab9 */ /* 0x000fe20000000a00 */
[----:B------:R-:W3:Y:S01]  /*0050*/  S2R R7, SR_CTAID.X ;  /* 0x0000000000077919 */ /* 0x000ee20000002500 */
[----:B------:R-:W-:-:S04]  /*0060*/  ULDC.64 UR6, c[0x0][0x220] ;  /* 0x0000880000067ab9 */ /* 0x000fc80000000a00 */
[----:B------:R-:W4:Y:S01]  /*0070*/  LDC.64 R2, c[0x0][0x210] ;  /* 0x00008400ff027b82 */ /* 0x000f220000000a00 */
[----:B-1----:R-:W-:-:S05]  /*0080*/  IMAD.SHL.U32 R0, R0, 0x2, RZ ;  /* 0x0000000200007824 */ /* 0x002fca00078e00ff */
[----:B------:R-:W-:-:S05]  /*0090*/  LOP3.LUT R0, R0, 0xfe, RZ, 0xc0, !PT ;  /* 0x000000fe00007812 */ /* 0x000fca00078ec0ff */
[----:B---3--:R-:W-:-:S04]  /*00a0*/  IMAD R7, R7, 0x100, R0 ;  /* 0x0000010007077824 */ /* 0x008fc800078e0200 */
[C---:B------:R-:W-:Y:S01]  /*00b0*/  IMAD.HI R0, R7.reuse, 0x66666667, RZ ;  /* 0x6666666707007827 */ /* 0x040fe200078e02ff */
[----:B------:R-:W-:-:S03]  /*00c0*/  ISETP.GE.AND P0, PT, R7, 0x1400, PT ;  /* 0x000014000700780c */ /* 0x000fc60003f06270 */
[----:B----4-:R-:W-:Y:S01]  /*00d0*/  IMAD.WIDE R2, R7, 0x4, R2 ;  /* 0x0000000407027825 */ /* 0x010fe200078e0202 */
[----:B------:R-:W-:-:S04]  /*00e0*/  SHF.R.U32.HI R9, RZ, 0x1f, R0 ;  /* 0x0000001fff097819 */ /* 0x000fc80000011600 */
[----:B------:R-:W-:-:S05]  /*00f0*/  LEA.HI.SX32 R0, R0, R9, 0x19 ;  /* 0x0000000900007211 */ /* 0x000fca00078fcaff */
[----:B------:R-:W-:-:S04]  /*0100*/  IMAD R9, R0, -0x140, R7 ;  /* 0xfffffec000097824 */ /* 0x000fc800078e0207 */
[----:B--2---:R-:W-:Y:S01]  /*0110*/  IMAD.WIDE R4, R9, 0x4, R4 ;  /* 0x0000000409047825 */ /* 0x004fe200078e0204 */
[----:B------:R-:W-:-:S04]  /*0120*/  CS2R R8, SRZ ;  /* 0x0000000000087805 */ /* 0x000fc8000001ff00 */
[----:B------:R-:W2:Y:S04]  /*0130*/  @!P0 LDG.E.EL.64 R10, desc[UR4][R4.64] ;  /* 0x00000004040a8981 */ /* 0x000ea8000c2e1b00 */
[----:B------:R1:W2:Y:S02]  /*0140*/  @!P0 LDG.E.64 R8, desc[UR4][R2.64] ;  /* 0x0000000402088981 */ /* 0x0002a4000c1e1b00 */
[----:B-1----:R-:W-:-:S04]  /*0150*/  IADD3 R2, P3, R7, UR6, RZ ;  /* 0x0000000607027c10 */ /* 0x002fc8000ff7e0ff */
[----:B------:R-:W-:Y:S02]  /*0160*/  LEA.HI.X.SX32 R3, R7, UR7, 0x1, P3 ;  /* 0x0000000707037c11 */ /* 0x000fe400098f0eff */
[----:B--2---:R-:W-:Y:S01]  /*0170*/  FSETP.GEU.AND P2, PT, R8, -R10, PT ;  /* 0x8000000a0800720b */ /* 0x004fe20003f4e000 */
[----:B------:R-:W-:Y:S01]  /*0180*/  FADD R8, R10, R8 ;  /* 0x000000080a087221 */ /* 0x000fe20000000000 */
[----:B------:R-:W-:Y:S01]  /*0190*/  FADD R0, R11, R9 ;  /* 0x000000090b007221 */ /* 0x000fe20000000000 */
[----:B------:R-:W-:-:S03]  /*01a0*/  FSETP.GEU.AND P1, PT, R9, -R11, PT ;  /* 0x8000000b0900720b */ /* 0x000fc60003f2e000 */
[----:B------:R-:W-:Y:S02]  /*01b0*/  FSEL R8, R8, RZ, P2 ;  /* 0x000000ff08087208 */ /* 0x000fe40001000000 */
[----:B------:R-:W-:Y:S02]  /*01c0*/  FSEL R0, R0, RZ, P1 ;  /* 0x000000ff00007208 */ /* 0x000fe40000800000 */
[----:B------:R-:W-:Y:S02]  /*01d0*/  FSETP.GTU.AND P2, PT, R8, RZ, PT ;  /* 0x000000ff0800720b */ /* 0x000fe40003f4c000 */
[----:B------:R-:W-:Y:S02]  /*01e0*/  FSETP.GTU.AND P1, PT, R0, RZ, PT ;  /* 0x000000ff0000720b */ /* 0x000fe40003f2c000 */
[----:B------:R-:W-:Y:S02]  /*01f0*/  SEL R0, RZ, 0x1, P2 ;  /* 0x00000001ff007807 */ /* 0x000fe40001000000 */
[----:B------:R-:W-:-:S05]  /*0200*/  SEL R5, RZ, 0x100, P1 ;  /* 0x00000100ff057807 */ /* 0x000fca0000800000 */
[----:B------:R-:W-:Y:S01]  /*0210*/  IMAD.IADD R5, R0, 0x1, R5 ;  /* 0x0000000100057824 */ /* 0x000fe200078e0205 */
[----:B------:R-:W-:Y:S06]  /*0220*/  @P0 EXIT ;  /* 0x000000000000094d */ /* 0x000fec0003800000 */
[----:B------:R-:W-:Y:S01]  /*0230*/  STG.E.U16 desc[UR4][R2.64], R5 ;  /* 0x0000000502007986 */ /* 0x000fe2000c101504 */
[----:B------:R-:W-:Y:S05]  /*0240*/  EXIT ;  /* 0x000000000000794d */ /* 0x000fea0003800000 */
.L_x_0:
[----:B------:R-:W-:-:S00]  /*0250*/  BRA `(.L_x_0) ;  /* 0xfffffffc00fc7947 */ /* 0x000fc0000383ffff */
[----:B------:R-:W-:-:S00]  /*0260*/  NOP ;  /* 0x0000000000007918 */ /* 0x000fc00000000000 */
        /* <DEDUP_REMOVED lines=9> */
.L_x_1:


//--------------------- .nv.constant0.triton_poi_fused_convolution_relu_threshold_backward_70 --------------------------
	.section	.nv.constant0.triton_poi_fused_convolution_relu_threshold_backward_70,"a",@progbits
	.sectionflags	@""
	.align	4
.nv.constant0.triton_poi_fused_convolution_relu_threshold_backward_70:
	.zero		556
